//
// Generated by NVIDIA NVVM Compiler
//
// Compiler Build ID: CL-36424714
// Cuda compilation tools, release 13.0, V13.0.88
// Based on NVVM 20.0.0
//

.version 9.0
.target sm_100
.address_size 64

	// .globl	_Z8helloGPUv
.extern .func  (.param .b32 func_retval0) vprintf
(
	.param .b64 vprintf_param_0,
	.param .b64 vprintf_param_1
)
;
.global .align 1 .b8 $str[33] = {72, 101, 108, 108, 111, 32, 87, 111, 114, 108, 100, 32, 102, 114, 111, 109, 32, 71, 80, 85, 32, 116, 104, 114, 101, 97, 100, 32, 37, 100, 33, 10};

.visible .entry _Z8helloGPUv()
{
	.local .align 8 .b8 	__local_depot0[8];
	.reg .b64 	%SP;
	.reg .b64 	%SPL;
	.reg .b32 	%r<4>;
	.reg .b64 	%rd<5>;

	mov.u64 	%SPL, __local_depot0;
	cvta.local.u64 	%SP, %SPL;
	add.u64 	%rd1, %SP, 0;
	add.u64 	%rd2, %SPL, 0;
	mov.u32 	%r1, %tid.x;
	st.local.u32 	[%rd2], %r1;
	mov.u64 	%rd3, $str;
	cvta.global.u64 	%rd4, %rd3;
	{ // callseq 0, 0
	.param .b64 param0;
	st.param.b64 	[param0], %rd4;
	.param .b64 param1;
	st.param.b64 	[param1], %rd1;
	.param .b32 retval0;
	call.uni (retval0), 
	vprintf, 
	(
	param0, 
	param1
	);
	ld.param.b32 	%r2, [retval0];
	} // callseq 0
	ret;

}


// ===== COMPILED SASS (sm_100) =====

	.target	sm_100

	.elftype	@"ET_EXEC"


//--------------------- .note.nv.tkinfo           --------------------------
	.section	.note.nv.tkinfo,"",@"SHT_NOTE"
	.sectionflags	@"SHF_NOTE_NV_TKINFO"
	.tkinfo
        /*0018*/ 	.word	0x00000002
        /*0030*/ 	.string	""
        /*0030*/ 	.string	"ptxas"
        /*0030*/ 	.string	"Cuda compilation tools, release 13.0, V13.0.88"
        /*0030*/ 	.string	"Build cuda_13.0.r13.0/compiler.36424714_0"
        /*0030*/ 	.string	"-arch sm_100 -m 64 "



//--------------------- .note.nv.cuinfo           --------------------------
	.section	.note.nv.cuinfo,"",@"SHT_NOTE"
	.sectionflags	@"SHF_NOTE_NV_CUINFO"
        /*0018*/ 	.short	0x0002
        /*001a*/ 	.short	0x0064
        /*001c*/ 	.short	0x0082
	.zero		2


//--------------------- .nv.info                  --------------------------
	.section	.nv.info,"",@"SHT_CUDA_INFO"
	.align	4


	//----- nvinfo : EIATTR_REGCOUNT
	.align		4
        /*0000*/ 	.byte	0x04, 0x2f
        /*0002*/ 	.short	(.L_2 - .L_1)
	.align		4
.L_1:
        /*0004*/ 	.word	index@(_Z8helloGPUv)
        /*0008*/ 	.word	0x00000018


	//----- nvinfo : EIATTR_FRAME_SIZE
	.align		4
.L_2:
        /*000c*/ 	.byte	0x04, 0x11
        /*000e*/ 	.short	(.L_4 - .L_3)
	.align		4
.L_3:
        /*0010*/ 	.word	index@(_Z8helloGPUv)
        /*0014*/ 	.word	0x00000008


	//----- nvinfo : EIATTR_MIN_STACK_SIZE
	.align		4
.L_4:
        /*0018*/ 	.byte	0x04, 0x12
        /*001a*/ 	.short	(.L_6 - .L_5)
	.align		4
.L_5:
        /*001c*/ 	.word	index@(_Z8helloGPUv)
        /*0020*/ 	.word	0x00000008
.L_6:


//--------------------- .nv.compat                --------------------------
	.section	.nv.compat,"",@"SHT_CUDA_COMPAT_INFO"
	.align	4
        /*0000*/ 	.byte	0x02, 0x09, 0x00, 0x00, 0x02, 0x02, 0x01, 0x00, 0x02, 0x05, 0x05, 0x00, 0x03, 0x07, 0x01, 0x01
        /*0010*/ 	.byte	0x02, 0x03, 0x00, 0x00, 0x02, 0x06, 0x01, 0x00, 0x04, 0x0b, 0x08, 0x00, 0x09, 0x00, 0x00, 0x00
        /*0020*/ 	.byte	0x00, 0x00, 0x00, 0x00


//--------------------- .nv.info._Z8helloGPUv     --------------------------
	.section	.nv.info._Z8helloGPUv,"",@"SHT_CUDA_INFO"
	.sectionflags	@""
	.align	4


	//----- nvinfo : EIATTR_CUDA_API_VERSION
	.align		4
        /*0000*/ 	.byte	0x04, 0x37
        /*0002*/ 	.short	(.L_8 - .L_7)
.L_7:
        /*0004*/ 	.word	0x00000082


	//----- nvinfo : EIATTR_SPARSE_MMA_MASK
	.align		4
.L_8:
        /*0008*/ 	.byte	0x03, 0x50
        /*000a*/ 	.short	0x0000


	//----- nvinfo : EIATTR_MAXREG_COUNT
	.align		4
        /*000c*/ 	.byte	0x03, 0x1b
        /*000e*/ 	.short	0x00ff


	//----- nvinfo : EIATTR_EXTERNS
	.align		4
        /*0010*/ 	.byte	0x04, 0x0f
        /*0012*/ 	.short	(.L_10 - .L_9)


	//   ....[0]....
	.align		4
.L_9:
        /*0014*/ 	.word	index@(vprintf)


	//----- nvinfo : EIATTR_MERCURY_ISA_VERSION
	.align		4
.L_10:
        /*0018*/ 	.byte	0x03, 0x5f
        /*001a*/ 	.short	0x0101


	//----- nvinfo : EIATTR_VRC_CTA_INIT_COUNT
	.align		4
        /*001c*/ 	.byte	0x02, 0x4a
	.zero		1
	.zero		1


	//----- nvinfo : EIATTR_SYSCALL_OFFSETS
	.align		4
        /*0020*/ 	.byte	0x04, 0x46
        /*0022*/ 	.short	(.L_12 - .L_11)


	//   ....[0]....
.L_11:
        /*0024*/ 	.word	0x000000e0


	//----- nvinfo : EIATTR_EXIT_INSTR_OFFSETS
	.align		4
.L_12:
        /*0028*/ 	.byte	0x04, 0x1c
        /*002a*/ 	.short	(.L_14 - .L_13)


	//   ....[0]....
.L_13:
        /*002c*/ 	.word	0x000000f0


	//----- nvinfo : EIATTR_SW_WAR
	.align		4
.L_14:
        /*0030*/ 	.byte	0x04, 0x36
        /*0032*/ 	.short	(.L_16 - .L_15)
.L_15:
        /*0034*/ 	.word	0x00000008
.L_16:


//--------------------- .nv.callgraph             --------------------------
	.section	.nv.callgraph,"",@"SHT_CUDA_CALLGRAPH"
	.align	4
	.sectionentsize	8
	.align		4
        /*0000*/ 	.word	0x00000000
	.align		4
        /*0004*/ 	.word	0xffffffff
	.align		4
        /*0008*/ 	.word	index@(_Z8helloGPUv)
	.align		4
        /*000c*/ 	.word	index@(vprintf)
	.align		4
        /*0010*/ 	.word	0x00000000
	.align		4
        /*0014*/ 	.word	0xfffffffe
	.align		4
        /*0018*/ 	.word	0x00000000
	.align		4
        /*001c*/ 	.word	0xfffffffd
	.align		4
        /*0020*/ 	.word	0x00000000
	.align		4
        /*0024*/ 	.word	0xfffffffc


//--------------------- .nv.constant4             --------------------------
	.section	.nv.constant4,"a",@progbits
	.align	8
	.align		8
.nv.constant4:
        /*0000*/ 	.dword	vprintf
	.align		8
        /*0008*/ 	.dword	$str


//--------------------- .text._Z8helloGPUv        --------------------------
	.section	.text._Z8helloGPUv,"ax",@progbits
	.align	128
        .global         _Z8helloGPUv
        .type           _Z8helloGPUv,@function
        .size           _Z8helloGPUv,(.L_x_2 - _Z8helloGPUv)
        .other          _Z8helloGPUv,@"STO_CUDA_ENTRY STV_DEFAULT"
_Z8helloGPUv:
.text._Z8helloGPUv:
[----:B------:R-:W0:Y:S01]  /*0000*/  LDC R1, c[0x0][0x37c] ;  /* 0x0000df00ff017b82 */ /* 0x000e220000000800 */
[----:B------:R-:W1:Y:S01]  /*0010*/  S2R R8, SR_TID.X ;  /* 0x0000000000087919 */ /* 0x000e620000002100 */
[----:B0-----:R-:W-:Y:S01]  /*0020*/  VIADD R1, R1, 0xfffffff8 ;  /* 0xfffffff801017836 */ /* 0x001fe20000000000 */
[----:B------:R-:W-:Y:S01]  /*0030*/  MOV R0, 0x0 ;  /* 0x0000000000007802 */ /* 0x000fe20000000f00 */
[----:B------:R-:W0:Y:S04]  /*0040*/  LDCU UR4, c[0x0][0x2f8] ;  /* 0x00005f00ff0477ac */ /* 0x000e280008000800 */
[----:B------:R2:W3:Y:S01]  /*0050*/  LDC.64 R2, c[0x4][R0] ;  /* 0x0100000000027b82 */ /* 0x0004e20000000a00 */
[----:B------:R-:W4:Y:S01]  /*0060*/  LDCU.64 UR6, c[0x4][0x8] ;  /* 0x01000100ff0677ac */ /* 0x000f220008000a00 */
[----:B------:R-:W5:Y:S01]  /*0070*/  LDCU UR5, c[0x0][0x2fc] ;  /* 0x00005f80ff0577ac */ /* 0x000f620008000800 */
[----:B0-----:R-:W-:Y:S01]  /*0080*/  IADD3 R6, P0, PT, R1, UR4, RZ ;  /* 0x0000000401067c10 */ /* 0x001fe2000ff1e0ff */
[----:B----4-:R-:W-:Y:S01]  /*0090*/  IMAD.U32 R4, RZ, RZ, UR6 ;  /* 0x00000006ff047e24 */ /* 0x010fe2000f8e00ff */
[----:B------:R-:W-:-:S03]  /*00a0*/  MOV R5, UR7 ;  /* 0x0000000700057c02 */ /* 0x000fc60008000f00 */
[----:B-----5:R-:W-:Y:S01]  /*00b0*/  IMAD.X R7, RZ, RZ, UR5, P0 ;  /* 0x00000005ff077e24 */ /* 0x020fe200080e06ff */
[----:B-1----:R2:W-:Y:S07]  /*00c0*/  STL [R1], R8 ;  /* 0x0000000801007387 */ /* 0x0025ee0000100800 */
[----:B------:R-:W-:-:S07]  /*00d0*/  LEPC R20, `(.L_x_0) ;  /* 0x000000001014794e */ /* 0x000fce0000000000 */
[----:B--23--:R-:W-:Y:S05]  /*00e0*/  CALL.ABS.NOINC R2 ;  /* 0x0000000002007343 */ /* 0x00cfea0003c00000 */
.L_x_0:
[----:B------:R-:W-:Y:S05]  /*00f0*/  EXIT ;  /* 0x000000000000794d */ /* 0x000fea0003800000 */
.L_x_1:
[----:B------:R-:W-:-:S00]  /*0100*/  BRA `(.L_x_1) ;  /* 0xfffffffc00fc7947 */ /* 0x000fc0000383ffff */
[----:B------:R-:W-:-:S00]  /*0110*/  NOP ;  /* 0x0000000000007918 */ /* 0x000fc00000000000 */
        /* <DEDUP_REMOVED lines=14> */
.L_x_2:


//--------------------- .nv.global.init           --------------------------
	.section	.nv.global.init,"aw",@progbits
.nv.global.init:
	.type		$str,@object
	.size		$str,(.L_0 - $str)
$str:
        /*0000*/ 	.byte	0x48, 0x65, 0x6c, 0x6c, 0x6f, 0x20, 0x57, 0x6f, 0x72, 0x6c, 0x64, 0x20, 0x66, 0x72, 0x6f, 0x6d
        /*0010*/ 	.byte	0x20, 0x47, 0x50, 0x55, 0x20, 0x74, 0x68, 0x72, 0x65, 0x61, 0x64, 0x20, 0x25, 0x64, 0x21, 0x0a
        /*0020*/ 	.byte	0x00
.L_0:


//--------------------- .nv.shared.reserved.0     --------------------------
	.section	.nv.shared.reserved.0,"aw",@nobits
	.weak		__nv_reservedSMEM_offset_0_alias
	.size		__nv_reservedSMEM_offset_0_alias, 0, 64
	.other		__nv_reservedSMEM_offset_0_alias,@"STO_CUDA_RESERVED_SHARED STV_DEFAULT"
__nv_reservedSMEM_offset_0_alias:
	.zero		0
	.zero		64


//--------------------- .nv.constant0._Z8helloGPUv --------------------------
	.section	.nv.constant0._Z8helloGPUv,"a",@progbits
	.sectionflags	@""
	.align	4
.nv.constant0._Z8helloGPUv:
	.zero		896


//--------------------- SYMBOLS --------------------------

	.type		.nv.reservedSmem.offset0,@object
	.size		.nv.reservedSmem.offset0,0x4
	.type		vprintf,@function
